	.headerflags	@"EF_CUDA_TEXMODE_UNIFIED EF_CUDA_64BIT_ADDRESS EF_CUDA_ACCELERATORS EF_CUDA_SM90 EF_CUDA_VIRTUAL_SM(EF_CUDA_SM90)"
	.elftype	@"ET_EXEC"


//--------------------- .nv.info                  --------------------------
	.section	.nv.info,"",@"SHT_CUDA_INFO"
	.align	4


	//----- nvinfo : EIATTR_REGCOUNT
	.align		4
        /*0000*/ 	.byte	0x04, 0x2f
        /*0002*/ 	.short	(.L_1 - .L_0)
	.align		4
.L_0:
        /*0004*/ 	.word	index@(triton_poi_fused_add_div_hardtanh_mean_mul_47)
        /*0008*/ 	.word	0x00000014


	//----- nvinfo : EIATTR_MIN_STACK_SIZE
	.align		4
.L_1:
        /*000c*/ 	.byte	0x04, 0x12
        /*000e*/ 	.short	(.L_3 - .L_2)
	.align		4
.L_2:
        /*0010*/ 	.word	index@(triton_poi_fused_add_div_hardtanh_mean_mul_47)
        /*0014*/ 	.word	0x00000000


	//----- nvinfo : EIATTR_FRAME_SIZE
	.align		4
.L_3:
        /*0018*/ 	.byte	0x04, 0x11
        /*001a*/ 	.short	(.L_5 - .L_4)
	.align		4
.L_4:
        /*001c*/ 	.word	index@(triton_poi_fused_add_div_hardtanh_mean_mul_47)
        /*0020*/ 	.word	0x00000000


	//----- nvinfo : EIATTR_MIN_STACK_SIZE
	.align		4
.L_5:
        /*0024*/ 	.byte	0x04, 0x12
        /*0026*/ 	.short	(.L_7 - .L_6)
	.align		4
.L_6:
        /*0028*/ 	.word	index@(triton_poi_fused_add_div_hardtanh_mean_mul_47)
        /*002c*/ 	.word	0x00000000
.L_7:


//--------------------- .nv.info.triton_poi_fused_add_div_hardtanh_mean_mul_47 --------------------------
	.section	.nv.info.triton_poi_fused_add_div_hardtanh_mean_mul_47,"",@"SHT_CUDA_INFO"
	.sectionflags	@""
	.align	4


	//----- nvinfo : EIATTR_CUDA_API_VERSION
	.align		4
        /*0000*/ 	.byte	0x04, 0x37
        /*0002*/ 	.short	(.L_9 - .L_8)
.L_8:
        /*0004*/ 	.word	0x0000007c


	//----- nvinfo : EIATTR_KPARAM_INFO
	.align		4
.L_9:
        /*0008*/ 	.byte	0x04, 0x17
        /*000a*/ 	.short	(.L_11 - .L_10)
.L_10:
        /*000c*/ 	.word	0x00000000
        /*0010*/ 	.short	0x0002
        /*0012*/ 	.short	0x0010
        /*0014*/ 	.byte	0x00, 0xf0, 0x11, 0x00


	//----- nvinfo : EIATTR_KPARAM_INFO
	.align		4
.L_11:
        /*0018*/ 	.byte	0x04, 0x17
        /*001a*/ 	.short	(.L_13 - .L_12)
.L_12:
        /*001c*/ 	.word	0x00000000
        /*0020*/ 	.short	0x0001
        /*0022*/ 	.short	0x0008
        /*0024*/ 	.byte	0x00, 0xf4, 0x21, 0x00


	//----- nvinfo : EIATTR_KPARAM_INFO
	.align		4
.L_13:
        /*0028*/ 	.byte	0x04, 0x17
        /*002a*/ 	.short	(.L_15 - .L_14)
.L_14:
        /*002c*/ 	.word	0x00000000
        /*0030*/ 	.short	0x0000
        /*0032*/ 	.short	0x0000
        /*0034*/ 	.byte	0x00, 0xf4, 0x21, 0x00


	//----- nvinfo : EIATTR_SPARSE_MMA_MASK
	.align		4
.L_15:
        /*0038*/ 	.byte	0x03, 0x50
        /*003a*/ 	.short	0x0000


	//----- nvinfo : EIATTR_MAXREG_COUNT
	.align		4
        /*003c*/ 	.byte	0x03, 0x1b
        /*003e*/ 	.short	0x00ff


	//----- nvinfo : EIATTR_EXIT_INSTR_OFFSETS
	.align		4
        /*0040*/ 	.byte	0x04, 0x1c
        /*0042*/ 	.short	(.L_17 - .L_16)


	//   ....[0]....
.L_16:
        /*0044*/ 	.word	0x000005f0


	//   ....[1]....
        /*0048*/ 	.word	0x00000630


	//----- nvinfo : EIATTR_REQNTID
	.align		4
.L_17:
        /*004c*/ 	.byte	0x04, 0x10
        /*004e*/ 	.short	(.L_19 - .L_18)
.L_18:
        /*0050*/ 	.word	0x00000080
        /*0054*/ 	.word	0x00000001
        /*0058*/ 	.word	0x00000001


	//----- nvinfo : EIATTR_CBANK_PARAM_SIZE
	.align		4
.L_19:
        /*005c*/ 	.byte	0x03, 0x19
        /*005e*/ 	.short	0x0014


	//----- nvinfo : EIATTR_PARAM_CBANK
	.align		4
        /*0060*/ 	.byte	0x04, 0x0a
        /*0062*/ 	.short	(.L_21 - .L_20)
	.align		4
.L_20:
        /*0064*/ 	.word	index@(.nv.constant0.triton_poi_fused_add_div_hardtanh_mean_mul_47)
        /*0068*/ 	.short	0x0210
        /*006a*/ 	.short	0x0014


	//----- nvinfo : EIATTR_SW_WAR
	.align		4
.L_21:
        /*006c*/ 	.byte	0x04, 0x36
        /*006e*/ 	.short	(.L_23 - .L_22)
.L_22:
        /*0070*/ 	.word	0x00000008
.L_23:


//--------------------- .nv.callgraph             --------------------------
	.section	.nv.callgraph,"",@"SHT_CUDA_CALLGRAPH"
	.align	4
	.sectionentsize	8
	.align		4
        /*0000*/ 	.word	0x00000000
	.align		4
        /*0004*/ 	.word	0xffffffff
	.align		4
        /*0008*/ 	.word	0x00000000
	.align		4
        /*000c*/ 	.word	0xfffffffe
	.align		4
        /*0010*/ 	.word	0x00000000
	.align		4
        /*0014*/ 	.word	0xfffffffd
	.align		4
        /*0018*/ 	.word	0x00000000
	.align		4
        /*001c*/ 	.word	0xfffffffc


//--------------------- .text.triton_poi_fused_add_div_hardtanh_mean_mul_47 --------------------------
	.section	.text.triton_poi_fused_add_div_hardtanh_mean_mul_47,"ax",@progbits
	.align	128
        .global         triton_poi_fused_add_div_hardtanh_mean_mul_47
        .type           triton_poi_fused_add_div_hardtanh_mean_mul_47,@function
        .size           triton_poi_fused_add_div_hardtanh_mean_mul_47,(.L_x_1 - triton_poi_fused_add_div_hardtanh_mean_mul_47)
        .other          triton_poi_fused_add_div_hardtanh_mean_mul_47,@"STO_CUDA_ENTRY STV_DEFAULT"
triton_poi_fused_add_div_hardtanh_mean_mul_47:
.text.triton_poi_fused_add_div_hardtanh_mean_mul_47:
[----:B------:R-:W0:Y:S02]  /*0000*/  LDC R1, c[0x0][0x28] ;  /* 0x00000a00ff017b82 */ /* 0x000e240000000800 */
[----:B------:R-:W1:Y:S01]  /*0010*/  S2R R0, SR_TID.X ;  /* 0x0000000000007919 */ /* 0x000e620000002100 */
[----:B------:R-:W-:Y:S01]  /*0020*/  CS2R R6, SRZ ;  /* 0x0000000000067805 */ /* 0x000fe2000001ff00 */
[----:B------:R-:W-:Y:S01]  /*0030*/  ULDC.64 UR4, c[0x0][0x208] ;  /* 0x0000820000047ab9 */ /* 0x000fe20000000a00 */
[----:B------:R-:W2:Y:S01]  /*0040*/  S2R R3, SR_CTAID.X ;  /* 0x0000000000037919 */ /* 0x000ea20000002500 */
[----:B-1----:R-:W-:-:S05]  /*0050*/  IMAD.SHL.U32 R0, R0, 0x2, RZ ;  /* 0x0000000200007824 */ /* 0x002fca00078e00ff */
[----:B------:R-:W-:-:S05]  /*0060*/  LOP3.LUT R0, R0, 0xfe, RZ, 0xc0, !PT ;  /* 0x000000fe00007812 */ /* 0x000fca00078ec0ff */
[----:B--2---:R-:W-:Y:S02]  /*0070*/  IMAD R0, R3, 0x100, R0 ;  /* 0x0000010003007824 */ /* 0x004fe400078e0200 */
[----:B------:R-:W1:Y:S02]  /*0080*/  LDC.64 R2, c[0x0][0x210] ;  /* 0x00008400ff027b82 */ /* 0x000e640000000a00 */
[C---:B------:R-:W-:Y:S01]  /*0090*/  IMAD.HI R4, R0.reuse, 0x30c30c31, RZ ;  /* 0x30c30c3100047827 */ /* 0x040fe200078e02ff */
[----:B------:R-:W-:-:S04]  /*00a0*/  ISETP.GE.AND P0, PT, R0, 0x540, PT ;  /* 0x000005400000780c */ /* 0x000fc80003f06270 */
[----:B------:R-:W-:-:S04]  /*00b0*/  SHF.R.U32.HI R5, RZ, 0x1f, R4 ;  /* 0x0000001fff057819 */ /* 0x000fc80000011604 */
[----:B------:R-:W-:-:S05]  /*00c0*/  LEA.HI.SX32 R5, R4, R5, 0x1a ;  /* 0x0000000504057211 */ /* 0x000fca00078fd2ff */
[----:B------:R-:W-:-:S04]  /*00d0*/  IMAD R4, R5, -0x150, R0 ;  /* 0xfffffeb005047824 */ /* 0x000fc800078e0200 */
[----:B------:R-:W-:-:S04]  /*00e0*/  IMAD R9, R5, 0x540, R4 ;  /* 0x0000054005097824 */ /* 0x000fc800078e0204 */
[----:B-1----:R-:W-:Y:S01]  /*00f0*/  IMAD.WIDE R10, R9, 0x4, R2 ;  /* 0x00000004090a7825 */ /* 0x002fe200078e0202 */
[----:B------:R-:W-:-:S03]  /*0100*/  CS2R R4, SRZ ;  /* 0x0000000000047805 */ /* 0x000fc6000001ff00 */
[----:B------:R-:W-:Y:S01]  /*0110*/  VIADD R13, R9, 0x150 ;  /* 0x00000150090d7836 */ /* 0x000fe20000000000 */
[----:B------:R-:W2:Y:S03]  /*0120*/  @!P0 LDG.E.64 R6, desc[UR4][R10.64] ;  /* 0x000000040a068981 */ /* 0x000ea6000c1e1b00 */
[----:B------:R-:W-:-:S05]  /*0130*/  IMAD.WIDE R12, R13, 0x4, R2 ;  /* 0x000000040d0c7825 */ /* 0x000fca00078e0202 */
[----:B------:R1:W3:Y:S01]  /*0140*/  @!P0 LDG.E.64 R4, desc[UR4][R12.64] ;  /* 0x000000040c048981 */ /* 0x0002e2000c1e1b00 */
[C---:B------:R-:W-:Y:S02]  /*0150*/  VIADD R15, R9.reuse, 0x2a0 ;  /* 0x000002a0090f7836 */ /* 0x040fe40000000000 */
[----:B------:R-:W-:Y:S01]  /*0160*/  VIADD R17, R9, 0x3f0 ;  /* 0x000003f009117836 */ /* 0x000fe20000000000 */
[----:B------:R-:W-:Y:S01]  /*0170*/  CS2R R8, SRZ ;  /* 0x0000000000087805 */ /* 0x000fe2000001ff00 */
[----:B------:R-:W-:-:S04]  /*0180*/  IMAD.WIDE R14, R15, 0x4, R2 ;  /* 0x000000040f0e7825 */ /* 0x000fc800078e0202 */
[----:B------:R-:W-:Y:S01]  /*0190*/  IMAD.WIDE R16, R17, 0x4, R2 ;  /* 0x0000000411107825 */ /* 0x000fe200078e0202 */
[----:B------:R-:W-:Y:S01]  /*01a0*/  CS2R R2, SRZ ;  /* 0x0000000000027805 */ /* 0x000fe2000001ff00 */
[----:B------:R-:W4:Y:S05]  /*01b0*/  @!P0 LDG.E.64 R8, desc[UR4][R14.64] ;  /* 0x000000040e088981 */ /* 0x000f2a000c1e1b00 */
[----:B------:R-:W5:Y:S01]  /*01c0*/  @!P0 LDG.E.64 R2, desc[UR4][R16.64] ;  /* 0x0000000410028981 */ /* 0x000f62000c1e1b00 */
[----:B--2---:R-:W-:Y:S01]  /*01d0*/  FADD R10, R6, 3 ;  /* 0x40400000060a7421 */ /* 0x004fe20000000000 */
[----:B------:R-:W-:-:S04]  /*01e0*/  FADD R11, R7, 3 ;  /* 0x40400000070b7421 */ /* 0x000fc80000000000 */
[C---:B------:R-:W-:Y:S02]  /*01f0*/  FSETP.GTU.AND P1, PT, R10.reuse, RZ, PT ;  /* 0x000000ff0a00720b */ /* 0x040fe40003f2c000 */
[C---:B------:R-:W-:Y:S02]  /*0200*/  FSETP.GTU.AND P2, PT, R11.reuse, RZ, PT ;  /* 0x000000ff0b00720b */ /* 0x040fe40003f4c000 */
[----:B-1----:R-:W-:Y:S01]  /*0210*/  FSEL R13, R10, RZ, P1 ;  /* 0x000000ff0a0d7208 */ /* 0x002fe20000800000 */
[----:B---3--:R-:W-:Y:S01]  /*0220*/  FADD R10, R4, 3 ;  /* 0x40400000040a7421 */ /* 0x008fe20000000000 */
[----:B------:R-:W-:Y:S02]  /*0230*/  FSEL R12, R11, RZ, P2 ;  /* 0x000000ff0b0c7208 */ /* 0x000fe40001000000 */
[----:B------:R-:W-:Y:S02]  /*0240*/  FSETP.GEU.AND P4, PT, R13, 6, PT ;  /* 0x40c000000d00780b */ /* 0x000fe40003f8e000 */
[----:B------:R-:W-:-:S02]  /*0250*/  FSETP.GTU.AND P1, PT, R10, RZ, PT ;  /* 0x000000ff0a00720b */ /* 0x000fc40003f2c000 */
[----:B------:R-:W-:Y:S02]  /*0260*/  FSETP.GEU.AND P5, PT, R12, 6, PT ;  /* 0x40c000000c00780b */ /* 0x000fe40003fae000 */
[----:B------:R-:W-:Y:S01]  /*0270*/  FSEL R11, R10, RZ, P1 ;  /* 0x000000ff0a0b7208 */ /* 0x000fe20000800000 */
[----:B------:R-:W-:Y:S01]  /*0280*/  FADD R10, R5, 3 ;  /* 0x40400000050a7421 */ /* 0x000fe20000000000 */
[----:B------:R-:W-:Y:S01]  /*0290*/  FSETP.NAN.AND P2, PT, R13, R13, PT ;  /* 0x0000000d0d00720b */ /* 0x000fe20003f48000 */
[----:B----4-:R-:W-:Y:S01]  /*02a0*/  FADD R14, R9, 3 ;  /* 0x40400000090e7421 */ /* 0x010fe20000000000 */
[----:B------:R-:W-:Y:S01]  /*02b0*/  FSETP.GEU.AND P1, PT, R11, 6, PT ;  /* 0x40c000000b00780b */ /* 0x000fe20003f2e000 */
[----:B-----5:R-:W-:Y:S01]  /*02c0*/  FADD R16, R3, 3 ;  /* 0x4040000003107421 */ /* 0x020fe20000000000 */
[----:B------:R-:W-:Y:S02]  /*02d0*/  FSETP.NAN.AND P3, PT, R12, R12, PT ;  /* 0x0000000c0c00720b */ /* 0x000fe40003f68000 */
[----:B------:R-:W-:-:S02]  /*02e0*/  @P4 FSEL R13, R13, 6, P2 ;  /* 0x40c000000d0d4808 */ /* 0x000fc40001000000 */
[----:B------:R-:W-:Y:S02]  /*02f0*/  FSETP.NAN.AND P2, PT, R11, R11, PT ;  /* 0x0000000b0b00720b */ /* 0x000fe40003f48000 */
[----:B------:R-:W-:Y:S01]  /*0300*/  @P5 FSEL R12, R12, 6, P3 ;  /* 0x40c000000c0c5808 */ /* 0x000fe20001800000 */
[----:B------:R-:W-:Y:S01]  /*0310*/  FMUL R13, R13, R6 ;  /* 0x000000060d0d7220 */ /* 0x000fe20000400000 */
[----:B------:R-:W-:Y:S01]  /*0320*/  FSETP.GTU.AND P3, PT, R10, RZ, PT ;  /* 0x000000ff0a00720b */ /* 0x000fe20003f6c000 */
[----:B------:R-:W-:Y:S01]  /*0330*/  FADD R6, R8, 3 ;  /* 0x4040000008067421 */ /* 0x000fe20000000000 */
[----:B------:R-:W-:Y:S01]  /*0340*/  FSETP.GTU.AND P5, PT, R14, RZ, PT ;  /* 0x000000ff0e00720b */ /* 0x000fe20003fac000 */
[----:B------:R-:W-:Y:S01]  /*0350*/  FMUL R12, R12, R7 ;  /* 0x000000070c0c7220 */ /* 0x000fe20000400000 */
[----:B------:R-:W-:Y:S01]  /*0360*/  FSEL R10, R10, RZ, P3 ;  /* 0x000000ff0a0a7208 */ /* 0x000fe20001800000 */
[----:B------:R-:W-:Y:S01]  /*0370*/  FADD R7, R2, 3 ;  /* 0x4040000002077421 */ /* 0x000fe20000000000 */
[----:B------:R-:W-:-:S02]  /*0380*/  @P1 FSEL R11, R11, 6, P2 ;  /* 0x40c000000b0b1808 */ /* 0x000fc40001000000 */
[----:B------:R-:W-:Y:S02]  /*0390*/  FSETP.GEU.AND P3, PT, R10, 6, PT ;  /* 0x40c000000a00780b */ /* 0x000fe40003f6e000 */
[C---:B------:R-:W-:Y:S01]  /*03a0*/  FSETP.GTU.AND P2, PT, R6.reuse, RZ, PT ;  /* 0x000000ff0600720b */ /* 0x040fe20003f4c000 */
[----:B------:R-:W-:Y:S01]  /*03b0*/  FMUL R4, R11, R4 ;  /* 0x000000040b047220 */ /* 0x000fe20000400000 */
[----:B------:R-:W-:Y:S02]  /*03c0*/  FSETP.GTU.AND P1, PT, R7, RZ, PT ;  /* 0x000000ff0700720b */ /* 0x000fe40003f2c000 */
[----:B------:R-:W-:Y:S01]  /*03d0*/  FSEL R11, R6, RZ, P2 ;  /* 0x000000ff060b7208 */ /* 0x000fe20001000000 */
[----:B------:R-:W-:Y:S01]  /*03e0*/  FMUL R4, R4, 0.16666667163372039795 ;  /* 0x3e2aaaab04047820 */ /* 0x000fe20000400000 */
[----:B------:R-:W-:Y:S02]  /*03f0*/  FSEL R14, R14, RZ, P5 ;  /* 0x000000ff0e0e7208 */ /* 0x000fe40002800000 */
[----:B------:R-:W-:Y:S01]  /*0400*/  FSETP.GTU.AND P4, PT, R16, RZ, PT ;  /* 0x000000ff1000720b */ /* 0x000fe20003f8c000 */
[----:B------:R-:W-:Y:S01]  /*0410*/  FFMA R4, R13, 0.16666667163372039795, R4 ;  /* 0x3e2aaaab0d047823 */ /* 0x000fe20000000004 */
[----:B------:R-:W-:-:S02]  /*0420*/  FSEL R15, R7, RZ, P1 ;  /* 0x000000ff070f7208 */ /* 0x000fc40000800000 */
[----:B------:R-:W-:Y:S01]  /*0430*/  FSETP.NAN.AND P5, PT, R10, R10, PT ;  /* 0x0000000a0a00720b */ /* 0x000fe20003fa8000 */
[----:B------:R-:W1:Y:S01]  /*0440*/  LDC.64 R6, c[0x0][0x218] ;  /* 0x00008600ff067b82 */ /* 0x000e620000000a00 */
[----:B------:R-:W-:Y:S02]  /*0450*/  FSETP.GEU.AND P1, PT, R11, 6, PT ;  /* 0x40c000000b00780b */ /* 0x000fe40003f2e000 */
[----:B------:R-:W-:Y:S02]  /*0460*/  FSETP.GEU.AND P2, PT, R14, 6, PT ;  /* 0x40c000000e00780b */ /* 0x000fe40003f4e000 */
[----:B------:R-:W-:Y:S02]  /*0470*/  FSEL R16, R16, RZ, P4 ;  /* 0x000000ff10107208 */ /* 0x000fe40002000000 */
[----:B------:R-:W-:Y:S02]  /*0480*/  @P3 FSEL R10, R10, 6, P5 ;  /* 0x40c000000a0a3808 */ /* 0x000fe40002800000 */
[----:B------:R-:W-:-:S02]  /*0490*/  FSETP.GEU.AND P3, PT, R15, 6, PT ;  /* 0x40c000000f00780b */ /* 0x000fc40003f6e000 */
[----:B------:R-:W-:Y:S01]  /*04a0*/  FSETP.GEU.AND P4, PT, R16, 6, PT ;  /* 0x40c000001000780b */ /* 0x000fe20003f8e000 */
[----:B------:R-:W-:Y:S01]  /*04b0*/  FMUL R5, R10, R5 ;  /* 0x000000050a057220 */ /* 0x000fe20000400000 */
[----:B------:R-:W-:Y:S02]  /*04c0*/  FSETP.NAN.AND P6, PT, R11, R11, PT ;  /* 0x0000000b0b00720b */ /* 0x000fe40003fc8000 */
[C---:B------:R-:W-:Y:S01]  /*04d0*/  FSETP.NAN.AND P5, PT, R14.reuse, R14, PT ;  /* 0x0000000e0e00720b */ /* 0x040fe20003fa8000 */
[----:B------:R-:W-:Y:S01]  /*04e0*/  FMUL R5, R5, 0.16666667163372039795 ;  /* 0x3e2aaaab05057820 */ /* 0x000fe20000400000 */
[----:B------:R-:W-:Y:S02]  /*04f0*/  @P1 FSEL R11, R11, 6, P6 ;  /* 0x40c000000b0b1808 */ /* 0x000fe40003000000 */
[----:B------:R-:W-:Y:S01]  /*0500*/  @P2 FSEL R14, R14, 6, P5 ;  /* 0x40c000000e0e2808 */ /* 0x000fe20002800000 */
[----:B------:R-:W-:Y:S01]  /*0510*/  FFMA R5, R12, 0.16666667163372039795, R5 ;  /* 0x3e2aaaab0c057823 */ /* 0x000fe20000000005 */
[----:B------:R-:W-:Y:S01]  /*0520*/  FSETP.NAN.AND P1, PT, R15, R15, PT ;  /* 0x0000000f0f00720b */ /* 0x000fe20003f28000 */
[----:B------:R-:W-:Y:S01]  /*0530*/  FMUL R11, R11, R8 ;  /* 0x000000080b0b7220 */ /* 0x000fe20000400000 */
[----:B------:R-:W-:Y:S01]  /*0540*/  FSETP.NAN.AND P2, PT, R16, R16, PT ;  /* 0x000000101000720b */ /* 0x000fe20003f48000 */
[----:B------:R-:W-:Y:S01]  /*0550*/  FMUL R14, R14, R9 ;  /* 0x000000090e0e7220 */ /* 0x000fe20000400000 */
[----:B------:R-:W-:Y:S01]  /*0560*/  @P3 FSEL R15, R15, 6, P1 ;  /* 0x40c000000f0f3808 */ /* 0x000fe20000800000 */
[----:B------:R-:W-:Y:S01]  /*0570*/  FFMA R11, R11, 0.16666667163372039795, R4 ;  /* 0x3e2aaaab0b0b7823 */ /* 0x000fe20000000004 */
[----:B------:R-:W-:Y:S01]  /*0580*/  @P4 FSEL R16, R16, 6, P2 ;  /* 0x40c0000010104808 */ /* 0x000fe20001000000 */
[----:B------:R-:W-:Y:S01]  /*0590*/  FFMA R14, R14, 0.16666667163372039795, R5 ;  /* 0x3e2aaaab0e0e7823 */ /* 0x000fe20000000005 */
[----:B-1----:R-:W-:-:S04]  /*05a0*/  IMAD.WIDE R6, R0, 0x4, R6 ;  /* 0x0000000400067825 */ /* 0x002fc800078e0206 */
[----:B------:R-:W-:Y:S01]  /*05b0*/  FMUL R2, R15, R2 ;  /* 0x000000020f027220 */ /* 0x000fe20000400000 */
[----:B------:R-:W-:-:S03]  /*05c0*/  FMUL R3, R16, R3 ;  /* 0x0000000310037220 */ /* 0x000fc60000400000 */
[----:B------:R-:W-:Y:S01]  /*05d0*/  FFMA R2, R2, 0.16666667163372039795, R11 ;  /* 0x3e2aaaab02027823 */ /* 0x000fe2000000000b */
[----:B------:R-:W-:Y:S01]  /*05e0*/  FFMA R3, R3, 0.16666667163372039795, R14 ;  /* 0x3e2aaaab03037823 */ /* 0x000fe2000000000e */
[----:B------:R-:W-:Y:S06]  /*05f0*/  @P0 EXIT ;  /* 0x000000000000094d */ /* 0x000fec0003800000 */
[----:B------:R-:W-:Y:S01]  /*0600*/  FMUL R2, R2, 0.25 ;  /* 0x3e80000002027820 */ /* 0x000fe20000400000 */
[----:B------:R-:W-:-:S05]  /*0610*/  FMUL R3, R3, 0.25 ;  /* 0x3e80000003037820 */ /* 0x000fca0000400000 */
[----:B------:R-:W-:Y:S01]  /*0620*/  STG.E.64 desc[UR4][R6.64], R2 ;  /* 0x0000000206007986 */ /* 0x000fe2000c101b04 */
[----:B------:R-:W-:Y:S05]  /*0630*/  EXIT ;  /* 0x000000000000794d */ /* 0x000fea0003800000 */
.L_x_0:
[----:B------:R-:W-:-:S00]  /*0640*/  BRA `(.L_x_0) ;  /* 0xfffffffc00fc7947 */ /* 0x000fc0000383ffff */
[----:B------:R-:W-:-:S00]  /*0650*/  NOP ;  /* 0x0000000000007918 */ /* 0x000fc00000000000 */
        /* <DEDUP_REMOVED lines=10> */
.L_x_1:


//--------------------- .nv.constant0.triton_poi_fused_add_div_hardtanh_mean_mul_47 --------------------------
	.section	.nv.constant0.triton_poi_fused_add_div_hardtanh_mean_mul_47,"a",@progbits
	.sectionflags	@""
	.align	4
.nv.constant0.triton_poi_fused_add_div_hardtanh_mean_mul_47:
	.zero		548
